//
// Generated by NVIDIA NVVM Compiler
//
// Compiler Build ID: CL-36424714
// Cuda compilation tools, release 13.0, V13.0.88
// Based on NVVM 20.0.0
//

.version 9.0
.target sm_100
.address_size 64

	// .globl	_Z22embedding_block_kernelIfEvPKT_PKiPS0_

.visible .entry _Z22embedding_block_kernelIfEvPKT_PKiPS0_(
	.param .u64 .ptr .align 1 _Z22embedding_block_kernelIfEvPKT_PKiPS0__param_0,
	.param .u64 .ptr .align 1 _Z22embedding_block_kernelIfEvPKT_PKiPS0__param_1,
	.param .u64 .ptr .align 1 _Z22embedding_block_kernelIfEvPKT_PKiPS0__param_2
)
{
	.reg .b32 	%r<40>;
	.reg .b32 	%f<21>;
	.reg .b64 	%rd<39>;

	ld.param.u64 	%rd1, [_Z22embedding_block_kernelIfEvPKT_PKiPS0__param_0];
	ld.param.u64 	%rd2, [_Z22embedding_block_kernelIfEvPKT_PKiPS0__param_1];
	ld.param.u64 	%rd3, [_Z22embedding_block_kernelIfEvPKT_PKiPS0__param_2];
	mov.u32 	%r1, %ctaid.x;
	mov.u32 	%r2, %ntid.x;
	mov.u32 	%r3, %tid.x;
	mad.lo.s32 	%r4, %r1, %r2, %r3;
	mul.lo.s32 	%r5, %r1, 10;
	cvta.to.global.u64 	%rd4, %rd2;
	cvta.to.global.u64 	%rd5, %rd1;
	mul.wide.u32 	%rd6, %r5, 4;
	add.s64 	%rd7, %rd4, %rd6;
	ld.global.nc.u32 	%r6, [%rd7];
	shl.b32 	%r7, %r6, 8;
	add.s32 	%r8, %r7, %r3;
	mul.wide.u32 	%rd8, %r8, 4;
	add.s64 	%rd9, %rd5, %rd8;
	ld.global.nc.f32 	%f1, [%rd9];
	add.f32 	%f2, %f1, 0f00000000;
	ld.global.nc.u32 	%r9, [%rd7+4];
	shl.b32 	%r10, %r9, 8;
	add.s32 	%r11, %r10, %r3;
	mul.wide.u32 	%rd10, %r11, 4;
	add.s64 	%rd11, %rd5, %rd10;
	ld.global.nc.f32 	%f3, [%rd11];
	add.f32 	%f4, %f2, %f3;
	add.s32 	%r12, %r5, 2;
	mul.wide.u32 	%rd12, %r12, 4;
	add.s64 	%rd13, %rd4, %rd12;
	ld.global.nc.u32 	%r13, [%rd13];
	shl.b32 	%r14, %r13, 8;
	add.s32 	%r15, %r14, %r3;
	mul.wide.u32 	%rd14, %r15, 4;
	add.s64 	%rd15, %rd5, %rd14;
	ld.global.nc.f32 	%f5, [%rd15];
	add.f32 	%f6, %f4, %f5;
	ld.global.nc.u32 	%r16, [%rd13+4];
	shl.b32 	%r17, %r16, 8;
	add.s32 	%r18, %r17, %r3;
	mul.wide.u32 	%rd16, %r18, 4;
	add.s64 	%rd17, %rd5, %rd16;
	ld.global.nc.f32 	%f7, [%rd17];
	add.f32 	%f8, %f6, %f7;
	add.s32 	%r19, %r5, 4;
	mul.wide.u32 	%rd18, %r19, 4;
	add.s64 	%rd19, %rd4, %rd18;
	ld.global.nc.u32 	%r20, [%rd19];
	shl.b32 	%r21, %r20, 8;
	add.s32 	%r22, %r21, %r3;
	mul.wide.u32 	%rd20, %r22, 4;
	add.s64 	%rd21, %rd5, %rd20;
	ld.global.nc.f32 	%f9, [%rd21];
	add.f32 	%f10, %f8, %f9;
	ld.global.nc.u32 	%r23, [%rd19+4];
	shl.b32 	%r24, %r23, 8;
	add.s32 	%r25, %r24, %r3;
	mul.wide.u32 	%rd22, %r25, 4;
	add.s64 	%rd23, %rd5, %rd22;
	ld.global.nc.f32 	%f11, [%rd23];
	add.f32 	%f12, %f10, %f11;
	add.s32 	%r26, %r5, 6;
	mul.wide.u32 	%rd24, %r26, 4;
	add.s64 	%rd25, %rd4, %rd24;
	ld.global.nc.u32 	%r27, [%rd25];
	shl.b32 	%r28, %r27, 8;
	add.s32 	%r29, %r28, %r3;
	mul.wide.u32 	%rd26, %r29, 4;
	add.s64 	%rd27, %rd5, %rd26;
	ld.global.nc.f32 	%f13, [%rd27];
	add.f32 	%f14, %f12, %f13;
	ld.global.nc.u32 	%r30, [%rd25+4];
	shl.b32 	%r31, %r30, 8;
	add.s32 	%r32, %r31, %r3;
	mul.wide.u32 	%rd28, %r32, 4;
	add.s64 	%rd29, %rd5, %rd28;
	ld.global.nc.f32 	%f15, [%rd29];
	add.f32 	%f16, %f14, %f15;
	add.s32 	%r33, %r5, 8;
	mul.wide.u32 	%rd30, %r33, 4;
	add.s64 	%rd31, %rd4, %rd30;
	ld.global.nc.u32 	%r34, [%rd31];
	shl.b32 	%r35, %r34, 8;
	add.s32 	%r36, %r35, %r3;
	mul.wide.u32 	%rd32, %r36, 4;
	add.s64 	%rd33, %rd5, %rd32;
	ld.global.nc.f32 	%f17, [%rd33];
	add.f32 	%f18, %f16, %f17;
	ld.global.nc.u32 	%r37, [%rd31+4];
	shl.b32 	%r38, %r37, 8;
	add.s32 	%r39, %r38, %r3;
	mul.wide.u32 	%rd34, %r39, 4;
	add.s64 	%rd35, %rd5, %rd34;
	ld.global.nc.f32 	%f19, [%rd35];
	add.f32 	%f20, %f18, %f19;
	cvta.to.global.u64 	%rd36, %rd3;
	mul.wide.u32 	%rd37, %r4, 4;
	add.s64 	%rd38, %rd36, %rd37;
	st.global.f32 	[%rd38], %f20;
	ret;

}


// ===== COMPILED SASS (sm_100) =====

	.target	sm_100

	.elftype	@"ET_EXEC"


//--------------------- .note.nv.tkinfo           --------------------------
	.section	.note.nv.tkinfo,"",@"SHT_NOTE"
	.sectionflags	@"SHF_NOTE_NV_TKINFO"
	.tkinfo
        /*0018*/ 	.word	0x00000002
        /*0030*/ 	.string	""
        /*0030*/ 	.string	"ptxas"
        /*0030*/ 	.string	"Cuda compilation tools, release 13.0, V13.0.88"
        /*0030*/ 	.string	"Build cuda_13.0.r13.0/compiler.36424714_0"
        /*0030*/ 	.string	"-arch sm_100 -m 64 "



//--------------------- .note.nv.cuinfo           --------------------------
	.section	.note.nv.cuinfo,"",@"SHT_NOTE"
	.sectionflags	@"SHF_NOTE_NV_CUINFO"
        /*0018*/ 	.short	0x0002
        /*001a*/ 	.short	0x0064
        /*001c*/ 	.short	0x0082
	.zero		2


//--------------------- .nv.info                  --------------------------
	.section	.nv.info,"",@"SHT_CUDA_INFO"
	.align	4


	//----- nvinfo : EIATTR_REGCOUNT
	.align		4
        /*0000*/ 	.byte	0x04, 0x2f
        /*0002*/ 	.short	(.L_1 - .L_0)
	.align		4
.L_0:
        /*0004*/ 	.word	index@(_Z22embedding_block_kernelIfEvPKT_PKiPS0_)
        /*0008*/ 	.word	0x00000020


	//----- nvinfo : EIATTR_FRAME_SIZE
	.align		4
.L_1:
        /*000c*/ 	.byte	0x04, 0x11
        /*000e*/ 	.short	(.L_3 - .L_2)
	.align		4
.L_2:
        /*0010*/ 	.word	index@(_Z22embedding_block_kernelIfEvPKT_PKiPS0_)
        /*0014*/ 	.word	0x00000000


	//----- nvinfo : EIATTR_MIN_STACK_SIZE
	.align		4
.L_3:
        /*0018*/ 	.byte	0x04, 0x12
        /*001a*/ 	.short	(.L_5 - .L_4)
	.align		4
.L_4:
        /*001c*/ 	.word	index@(_Z22embedding_block_kernelIfEvPKT_PKiPS0_)
        /*0020*/ 	.word	0x00000000
.L_5:


//--------------------- .nv.compat                --------------------------
	.section	.nv.compat,"",@"SHT_CUDA_COMPAT_INFO"
	.align	4
        /*0000*/ 	.byte	0x02, 0x09, 0x00, 0x00, 0x02, 0x02, 0x01, 0x00, 0x02, 0x05, 0x05, 0x00, 0x03, 0x07, 0x01, 0x01
        /*0010*/ 	.byte	0x02, 0x03, 0x00, 0x00, 0x02, 0x06, 0x01, 0x00, 0x04, 0x0b, 0x08, 0x00, 0x09, 0x00, 0x00, 0x00
        /*0020*/ 	.byte	0x00, 0x00, 0x00, 0x00


//--------------------- .nv.info._Z22embedding_block_kernelIfEvPKT_PKiPS0_ --------------------------
	.section	.nv.info._Z22embedding_block_kernelIfEvPKT_PKiPS0_,"",@"SHT_CUDA_INFO"
	.sectionflags	@""
	.align	4


	//----- nvinfo : EIATTR_CUDA_API_VERSION
	.align		4
        /*0000*/ 	.byte	0x04, 0x37
        /*0002*/ 	.short	(.L_7 - .L_6)
.L_6:
        /*0004*/ 	.word	0x00000082


	//----- nvinfo : EIATTR_KPARAM_INFO
	.align		4
.L_7:
        /*0008*/ 	.byte	0x04, 0x17
        /*000a*/ 	.short	(.L_9 - .L_8)
.L_8:
        /*000c*/ 	.word	0x00000000
        /*0010*/ 	.short	0x0002
        /*0012*/ 	.short	0x0010
        /*0014*/ 	.byte	0x00, 0xf5, 0x21, 0x00


	//----- nvinfo : EIATTR_KPARAM_INFO
	.align		4
.L_9:
        /*0018*/ 	.byte	0x04, 0x17
        /*001a*/ 	.short	(.L_11 - .L_10)
.L_10:
        /*001c*/ 	.word	0x00000000
        /*0020*/ 	.short	0x0001
        /*0022*/ 	.short	0x0008
        /*0024*/ 	.byte	0x00, 0xf5, 0x21, 0x00


	//----- nvinfo : EIATTR_KPARAM_INFO
	.align		4
.L_11:
        /*0028*/ 	.byte	0x04, 0x17
        /*002a*/ 	.short	(.L_13 - .L_12)
.L_12:
        /*002c*/ 	.word	0x00000000
        /*0030*/ 	.short	0x0000
        /*0032*/ 	.short	0x0000
        /*0034*/ 	.byte	0x00, 0xf5, 0x21, 0x00


	//----- nvinfo : EIATTR_SPARSE_MMA_MASK
	.align		4
.L_13:
        /*0038*/ 	.byte	0x03, 0x50
        /*003a*/ 	.short	0x0000


	//----- nvinfo : EIATTR_MAXREG_COUNT
	.align		4
        /*003c*/ 	.byte	0x03, 0x1b
        /*003e*/ 	.short	0x00ff


	//----- nvinfo : EIATTR_MERCURY_ISA_VERSION
	.align		4
        /*0040*/ 	.byte	0x03, 0x5f
        /*0042*/ 	.short	0x0101


	//----- nvinfo : EIATTR_VRC_CTA_INIT_COUNT
	.align		4
        /*0044*/ 	.byte	0x02, 0x4a
	.zero		1
	.zero		1


	//----- nvinfo : EIATTR_EXIT_INSTR_OFFSETS
	.align		4
        /*0048*/ 	.byte	0x04, 0x1c
        /*004a*/ 	.short	(.L_15 - .L_14)


	//   ....[0]....
.L_14:
        /*004c*/ 	.word	0x00000470


	//----- nvinfo : EIATTR_CBANK_PARAM_SIZE
	.align		4
.L_15:
        /*0050*/ 	.byte	0x03, 0x19
        /*0052*/ 	.short	0x0018


	//----- nvinfo : EIATTR_PARAM_CBANK
	.align		4
        /*0054*/ 	.byte	0x04, 0x0a
        /*0056*/ 	.short	(.L_17 - .L_16)
	.align		4
.L_16:
        /*0058*/ 	.word	index@(.nv.constant0._Z22embedding_block_kernelIfEvPKT_PKiPS0_)
        /*005c*/ 	.short	0x0380
        /*005e*/ 	.short	0x0018


	//----- nvinfo : EIATTR_SW_WAR
	.align		4
.L_17:
        /*0060*/ 	.byte	0x04, 0x36
        /*0062*/ 	.short	(.L_19 - .L_18)
.L_18:
        /*0064*/ 	.word	0x00000008
.L_19:


//--------------------- .nv.callgraph             --------------------------
	.section	.nv.callgraph,"",@"SHT_CUDA_CALLGRAPH"
	.align	4
	.sectionentsize	8
	.align		4
        /*0000*/ 	.word	0x00000000
	.align		4
        /*0004*/ 	.word	0xffffffff
	.align		4
        /*0008*/ 	.word	0x00000000
	.align		4
        /*000c*/ 	.word	0xfffffffe
	.align		4
        /*0010*/ 	.word	0x00000000
	.align		4
        /*0014*/ 	.word	0xfffffffd
	.align		4
        /*0018*/ 	.word	0x00000000
	.align		4
        /*001c*/ 	.word	0xfffffffc


//--------------------- .text._Z22embedding_block_kernelIfEvPKT_PKiPS0_ --------------------------
	.section	.text._Z22embedding_block_kernelIfEvPKT_PKiPS0_,"ax",@progbits
	.align	128
        .global         _Z22embedding_block_kernelIfEvPKT_PKiPS0_
        .type           _Z22embedding_block_kernelIfEvPKT_PKiPS0_,@function
        .size           _Z22embedding_block_kernelIfEvPKT_PKiPS0_,(.L_x_1 - _Z22embedding_block_kernelIfEvPKT_PKiPS0_)
        .other          _Z22embedding_block_kernelIfEvPKT_PKiPS0_,@"STO_CUDA_ENTRY STV_DEFAULT"
_Z22embedding_block_kernelIfEvPKT_PKiPS0_:
.text._Z22embedding_block_kernelIfEvPKT_PKiPS0_:
[----:B------:R-:W-:Y:S01]  /*0000*/  LDC R1, c[0x0][0x37c] ;  /* 0x0000df00ff017b82 */ /* 0x000fe20000000800 */
[----:B------:R-:W0:Y:S07]  /*0010*/  S2R R0, SR_CTAID.X ;  /* 0x0000000000007919 */ /* 0x000e2e0000002500 */
[----:B------:R-:W1:Y:S01]  /*0020*/  LDC.64 R2, c[0x0][0x388] ;  /* 0x0000e200ff027b82 */ /* 0x000e620000000a00 */
[----:B------:R-:W2:Y:S01]  /*0030*/  LDCU.64 UR4, c[0x0][0x358] ;  /* 0x00006b00ff0477ac */ /* 0x000ea20008000a00 */
[----:B0-----:R-:W-:-:S04]  /*0040*/  IMAD R7, R0, 0xa, RZ ;  /* 0x0000000a00077824 */ /* 0x001fc800078e02ff */
[C---:B-1----:R-:W-:Y:S01]  /*0050*/  IMAD.WIDE.U32 R4, R7.reuse, 0x4, R2 ;  /* 0x0000000407047825 */ /* 0x042fe200078e0002 */
[----:B------:R-:W-:-:S04]  /*0060*/  IADD3 R23, PT, PT, R7, 0x2, RZ ;  /* 0x0000000207177810 */ /* 0x000fc80007ffe0ff */
[----:B--2---:R-:W2:Y:S01]  /*0070*/  LDG.E.CONSTANT R18, desc[UR4][R4.64] ;  /* 0x0000000404127981 */ /* 0x004ea2000c1e9900 */
[--C-:B------:R-:W-:Y:S01]  /*0080*/  IMAD.WIDE.U32 R22, R23, 0x4, R2.reuse ;  /* 0x0000000417167825 */ /* 0x100fe200078e0002 */
[----:B------:R-:W-:Y:S02]  /*0090*/  IADD3 R25, PT, PT, R7, 0x4, RZ ;  /* 0x0000000407197810 */ /* 0x000fe40007ffe0ff */
[----:B------:R0:W3:Y:S04]  /*00a0*/  LDG.E.CONSTANT R9, desc[UR4][R4.64+0x4] ;  /* 0x0000040404097981 */ /* 0x0000e8000c1e9900 */
[----:B------:R-:W4:Y:S01]  /*00b0*/  LDG.E.CONSTANT R20, desc[UR4][R22.64] ;  /* 0x0000000416147981 */ /* 0x000f22000c1e9900 */
[----:B------:R-:W-:Y:S01]  /*00c0*/  IMAD.WIDE.U32 R24, R25, 0x4, R2 ;  /* 0x0000000419187825 */ /* 0x000fe200078e0002 */
[----:B------:R-:W-:-:S02]  /*00d0*/  IADD3 R27, PT, PT, R7, 0x6, RZ ;  /* 0x00000006071b7810 */ /* 0x000fc40007ffe0ff */
[----:B------:R-:W5:Y:S04]  /*00e0*/  LDG.E.CONSTANT R16, desc[UR4][R22.64+0x4] ;  /* 0x0000040416107981 */ /* 0x000f68000c1e9900 */
[----:B------:R-:W5:Y:S01]  /*00f0*/  LDG.E.CONSTANT R14, desc[UR4][R24.64] ;  /* 0x00000004180e7981 */ /* 0x000f62000c1e9900 */
[--C-:B------:R-:W-:Y:S01]  /*0100*/  IMAD.WIDE.U32 R26, R27, 0x4, R2.reuse ;  /* 0x000000041b1a7825 */ /* 0x100fe200078e0002 */
[----:B------:R-:W-:Y:S02]  /*0110*/  IADD3 R29, PT, PT, R7, 0x8, RZ ;  /* 0x00000008071d7810 */ /* 0x000fe40007ffe0ff */
[----:B------:R-:W5:Y:S04]  /*0120*/  LDG.E.CONSTANT R12, desc[UR4][R24.64+0x4] ;  /* 0x00000404180c7981 */ /* 0x000f68000c1e9900 */
[----:B------:R-:W5:Y:S01]  /*0130*/  LDG.E.CONSTANT R10, desc[UR4][R26.64] ;  /* 0x000000041a0a7981 */ /* 0x000f62000c1e9900 */
[----:B------:R-:W-:-:S02]  /*0140*/  IMAD.WIDE.U32 R28, R29, 0x4, R2 ;  /* 0x000000041d1c7825 */ /* 0x000fc400078e0002 */
[----:B------:R-:W1:Y:S01]  /*0150*/  LDC.64 R2, c[0x0][0x380] ;  /* 0x0000e000ff027b82 */ /* 0x000e620000000a00 */
[----:B------:R-:W5:Y:S04]  /*0160*/  LDG.E.CONSTANT R8, desc[UR4][R26.64+0x4] ;  /* 0x000004041a087981 */ /* 0x000f68000c1e9900 */
[----:B------:R-:W5:Y:S04]  /*0170*/  LDG.E.CONSTANT R6, desc[UR4][R28.64] ;  /* 0x000000041c067981 */ /* 0x000f68000c1e9900 */
[----:B------:R-:W5:Y:S01]  /*0180*/  LDG.E.CONSTANT R4, desc[UR4][R28.64+0x4] ;  /* 0x000004041c047981 */ /* 0x000f62000c1e9900 */
[----:B0-----:R-:W2:Y:S02]  /*0190*/  S2R R5, SR_TID.X ;  /* 0x0000000000057919 */ /* 0x001ea40000002100 */
[----:B--2---:R-:W-:-:S02]  /*01a0*/  LEA R19, R18, R5, 0x8 ;  /* 0x0000000512137211 */ /* 0x004fc400078e40ff */
[----:B---3--:R-:W-:-:S03]  /*01b0*/  LEA R9, R9, R5, 0x8 ;  /* 0x0000000509097211 */ /* 0x008fc600078e40ff */
[----:B-1----:R-:W-:Y:S01]  /*01c0*/  IMAD.WIDE.U32 R18, R19, 0x4, R2 ;  /* 0x0000000413127825 */ /* 0x002fe200078e0002 */
[----:B----4-:R-:W-:-:S03]  /*01d0*/  LEA R17, R20, R5, 0x8 ;  /* 0x0000000514117211 */ /* 0x010fc600078e40ff */
[--C-:B------:R-:W-:Y:S01]  /*01e0*/  IMAD.WIDE.U32 R20, R9, 0x4, R2.reuse ;  /* 0x0000000409147825 */ /* 0x100fe200078e0002 */
[----:B------:R0:W2:Y:S01]  /*01f0*/  LDG.E.CONSTANT R7, desc[UR4][R18.64] ;  /* 0x0000000412077981 */ /* 0x0000a2000c1e9900 */
[-C--:B-----5:R-:W-:Y:S02]  /*0200*/  LEA R15, R16, R5.reuse, 0x8 ;  /* 0x00000005100f7211 */ /* 0x0a0fe400078e40ff */
[--C-:B------:R-:W-:Y:S01]  /*0210*/  IMAD.WIDE.U32 R16, R17, 0x4, R2.reuse ;  /* 0x0000000411107825 */ /* 0x100fe200078e0002 */
[----:B------:R1:W3:Y:S01]  /*0220*/  LDG.E.CONSTANT R9, desc[UR4][R20.64] ;  /* 0x0000000414097981 */ /* 0x0002e2000c1e9900 */
[-C--:B------:R-:W-:Y:S02]  /*0230*/  LEA R23, R14, R5.reuse, 0x8 ;  /* 0x000000050e177211 */ /* 0x080fe400078e40ff */
[----:B------:R-:W-:Y:S01]  /*0240*/  IMAD.WIDE.U32 R14, R15, 0x4, R2 ;  /* 0x000000040f0e7825 */ /* 0x000fe200078e0002 */
[----:B------:R4:W5:Y:S01]  /*0250*/  LDG.E.CONSTANT R11, desc[UR4][R16.64] ;  /* 0x00000004100b7981 */ /* 0x000962000c1e9900 */
[----:B------:R-:W-:-:S02]  /*0260*/  LEA R13, R12, R5, 0x8 ;  /* 0x000000050c0d7211 */ /* 0x000fc400078e40ff */
[--C-:B------:R-:W-:Y:S01]  /*0270*/  IMAD.WIDE.U32 R22, R23, 0x4, R2.reuse ;  /* 0x0000000417167825 */ /* 0x100fe200078e0002 */
[----:B------:R4:W5:Y:S01]  /*0280*/  LDG.E.CONSTANT R12, desc[UR4][R14.64] ;  /* 0x000000040e0c7981 */ /* 0x000962000c1e9900 */
[-C--:B------:R-:W-:Y:S02]  /*0290*/  LEA R25, R10, R5.reuse, 0x8 ;  /* 0x000000050a197211 */ /* 0x080fe400078e40ff */
[--C-:B0-----:R-:W-:Y:S01]  /*02a0*/  IMAD.WIDE.U32 R18, R13, 0x4, R2.reuse ;  /* 0x000000040d127825 */ /* 0x101fe200078e0002 */
[----:B------:R-:W5:Y:S01]  /*02b0*/  LDG.E.CONSTANT R10, desc[UR4][R22.64] ;  /* 0x00000004160a7981 */ /* 0x000f62000c1e9900 */
[-C--:B------:R-:W-:Y:S02]  /*02c0*/  LEA R13, R8, R5.reuse, 0x8 ;  /* 0x00000005080d7211 */ /* 0x080fe400078e40ff */
[--C-:B-1----:R-:W-:Y:S02]  /*02d0*/  IMAD.WIDE.U32 R20, R25, 0x4, R2.reuse ;  /* 0x0000000419147825 */ /* 0x102fe400078e0002 */
[----:B------:R-:W5:Y:S01]  /*02e0*/  LDG.E.CONSTANT R18, desc[UR4][R18.64] ;  /* 0x0000000412127981 */ /* 0x000f62000c1e9900 */
[----:B------:R-:W-:Y:S01]  /*02f0*/  LEA R25, R6, R5, 0x8 ;  /* 0x0000000506197211 */ /* 0x000fe200078e40ff */
[----:B----4-:R-:W-:-:S02]  /*0300*/  IMAD.WIDE.U32 R16, R13, 0x4, R2 ;  /* 0x000000040d107825 */ /* 0x010fc400078e0002 */
[----:B------:R-:W4:Y:S01]  /*0310*/  LDG.E.CONSTANT R20, desc[UR4][R20.64] ;  /* 0x0000000414147981 */ /* 0x000f22000c1e9900 */
[----:B------:R-:W-:Y:S01]  /*0320*/  LEA R13, R4, R5, 0x8 ;  /* 0x00000005040d7211 */ /* 0x000fe200078e40ff */
[--C-:B------:R-:W-:Y:S02]  /*0330*/  IMAD.WIDE.U32 R14, R25, 0x4, R2.reuse ;  /* 0x00000004190e7825 */ /* 0x100fe400078e0002 */
[----:B------:R-:W4:Y:S02]  /*0340*/  LDG.E.CONSTANT R16, desc[UR4][R16.64] ;  /* 0x0000000410107981 */ /* 0x000f24000c1e9900 */
[----:B------:R-:W-:Y:S02]  /*0350*/  IMAD.WIDE.U32 R24, R13, 0x4, R2 ;  /* 0x000000040d187825 */ /* 0x000fe400078e0002 */
[----:B------:R-:W4:Y:S04]  /*0360*/  LDG.E.CONSTANT R14, desc[UR4][R14.64] ;  /* 0x000000040e0e7981 */ /* 0x000f28000c1e9900 */
[----:B------:R-:W4:Y:S01]  /*0370*/  LDG.E.CONSTANT R24, desc[UR4][R24.64] ;  /* 0x0000000418187981 */ /* 0x000f22000c1e9900 */
[----:B------:R-:W0:Y:S02]  /*0380*/  LDCU UR6, c[0x0][0x360] ;  /* 0x00006c00ff0677ac */ /* 0x000e240008000800 */
[----:B0-----:R-:W-:-:S02]  /*0390*/  IMAD R5, R0, UR6, R5 ;  /* 0x0000000600057c24 */ /* 0x001fc4000f8e0205 */
[----:B--2---:R-:W-:-:S04]  /*03a0*/  FADD R2, RZ, R7 ;  /* 0x00000007ff027221 */ /* 0x004fc80000000000 */
[----:B---3--:R-:W-:-:S04]  /*03b0*/  FADD R2, R2, R9 ;  /* 0x0000000902027221 */ /* 0x008fc80000000000 */
[----:B-----5:R-:W-:Y:S02]  /*03c0*/  FADD R11, R2, R11 ;  /* 0x0000000b020b7221 */ /* 0x020fe40000000000 */
[----:B------:R-:W0:Y:S02]  /*03d0*/  LDC.64 R2, c[0x0][0x390] ;  /* 0x0000e400ff027b82 */ /* 0x000e240000000a00 */
[----:B------:R-:W-:-:S04]  /*03e0*/  FADD R11, R11, R12 ;  /* 0x0000000c0b0b7221 */ /* 0x000fc80000000000 */
[----:B------:R-:W-:-:S04]  /*03f0*/  FADD R11, R11, R10 ;  /* 0x0000000a0b0b7221 */ /* 0x000fc80000000000 */
[----:B------:R-:W-:-:S04]  /*0400*/  FADD R11, R11, R18 ;  /* 0x000000120b0b7221 */ /* 0x000fc80000000000 */
[----:B----4-:R-:W-:-:S04]  /*0410*/  FADD R11, R11, R20 ;  /* 0x000000140b0b7221 */ /* 0x010fc80000000000 */
[----:B------:R-:W-:-:S04]  /*0420*/  FADD R11, R11, R16 ;  /* 0x000000100b0b7221 */ /* 0x000fc80000000000 */
[----:B------:R-:W-:Y:S01]  /*0430*/  FADD R11, R11, R14 ;  /* 0x0000000e0b0b7221 */ /* 0x000fe20000000000 */
[----:B0-----:R-:W-:-:S04]  /*0440*/  IMAD.WIDE.U32 R2, R5, 0x4, R2 ;  /* 0x0000000405027825 */ /* 0x001fc800078e0002 */
[----:B------:R-:W-:-:S05]  /*0450*/  FADD R11, R11, R24 ;  /* 0x000000180b0b7221 */ /* 0x000fca0000000000 */
[----:B------:R-:W-:Y:S01]  /*0460*/  STG.E desc[UR4][R2.64], R11 ;  /* 0x0000000b02007986 */ /* 0x000fe2000c101904 */
[----:B------:R-:W-:Y:S05]  /*0470*/  EXIT ;  /* 0x000000000000794d */ /* 0x000fea0003800000 */
.L_x_0:
[----:B------:R-:W-:-:S00]  /*0480*/  BRA `(.L_x_0) ;  /* 0xfffffffc00fc7947 */ /* 0x000fc0000383ffff */
[----:B------:R-:W-:-:S00]  /*0490*/  NOP ;  /* 0x0000000000007918 */ /* 0x000fc00000000000 */
        /* <DEDUP_REMOVED lines=14> */
.L_x_1:


//--------------------- .nv.shared.reserved.0     --------------------------
	.section	.nv.shared.reserved.0,"aw",@nobits
	.weak		__nv_reservedSMEM_offset_0_alias
	.size		__nv_reservedSMEM_offset_0_alias, 0, 64
	.other		__nv_reservedSMEM_offset_0_alias,@"STO_CUDA_RESERVED_SHARED STV_DEFAULT"
__nv_reservedSMEM_offset_0_alias:
	.zero		0
	.zero		64


//--------------------- .nv.constant0._Z22embedding_block_kernelIfEvPKT_PKiPS0_ --------------------------
	.section	.nv.constant0._Z22embedding_block_kernelIfEvPKT_PKiPS0_,"a",@progbits
	.sectionflags	@""
	.align	4
.nv.constant0._Z22embedding_block_kernelIfEvPKT_PKiPS0_:
	.zero		920


//--------------------- SYMBOLS --------------------------

	.type		.nv.reservedSmem.offset0,@object
	.size		.nv.reservedSmem.offset0,0x4
